	.headerflags	@"EF_CUDA_TEXMODE_UNIFIED EF_CUDA_64BIT_ADDRESS EF_CUDA_ACCELERATORS EF_CUDA_SM90 EF_CUDA_VIRTUAL_SM(EF_CUDA_SM90)"
	.elftype	@"ET_EXEC"


//--------------------- .nv.info                  --------------------------
	.section	.nv.info,"",@"SHT_CUDA_INFO"
	.align	4


	//----- nvinfo : EIATTR_REGCOUNT
	.align		4
        /*0000*/ 	.byte	0x04, 0x2f
        /*0002*/ 	.short	(.L_3 - .L_2)
	.align		4
.L_2:
        /*0004*/ 	.word	index@(triton_poi_fused__native_batch_norm_legit_no_training_cat_relu_19)
        /*0008*/ 	.word	0x00000017


	//----- nvinfo : EIATTR_MIN_STACK_SIZE
	.align		4
.L_3:
        /*000c*/ 	.byte	0x04, 0x12
        /*000e*/ 	.short	(.L_5 - .L_4)
	.align		4
.L_4:
        /*0010*/ 	.word	index@(triton_poi_fused__native_batch_norm_legit_no_training_cat_relu_19)
        /*0014*/ 	.word	0x00000000


	//----- nvinfo : EIATTR_FRAME_SIZE
	.align		4
.L_5:
        /*0018*/ 	.byte	0x04, 0x11
        /*001a*/ 	.short	(.L_7 - .L_6)
	.align		4
.L_6:
        /*001c*/ 	.word	index@(triton_poi_fused__native_batch_norm_legit_no_training_cat_relu_19)
        /*0020*/ 	.word	0x00000000


	//----- nvinfo : EIATTR_MIN_STACK_SIZE
	.align		4
.L_7:
        /*0024*/ 	.byte	0x04, 0x12
        /*0026*/ 	.short	(.L_9 - .L_8)
	.align		4
.L_8:
        /*0028*/ 	.word	index@(triton_poi_fused__native_batch_norm_legit_no_training_cat_relu_19)
        /*002c*/ 	.word	0x00000000
.L_9:


//--------------------- .nv.info.triton_poi_fused__native_batch_norm_legit_no_training_cat_relu_19 --------------------------
	.section	.nv.info.triton_poi_fused__native_batch_norm_legit_no_training_cat_relu_19,"",@"SHT_CUDA_INFO"
	.sectionflags	@""
	.align	4


	//----- nvinfo : EIATTR_CUDA_API_VERSION
	.align		4
        /*0000*/ 	.byte	0x04, 0x37
        /*0002*/ 	.short	(.L_11 - .L_10)
.L_10:
        /*0004*/ 	.word	0x0000007c


	//----- nvinfo : EIATTR_KPARAM_INFO
	.align		4
.L_11:
        /*0008*/ 	.byte	0x04, 0x17
        /*000a*/ 	.short	(.L_13 - .L_12)
.L_12:
        /*000c*/ 	.word	0x00000000
        /*0010*/ 	.short	0x0008
        /*0012*/ 	.short	0x0040
        /*0014*/ 	.byte	0x00, 0xf0, 0x11, 0x00


	//----- nvinfo : EIATTR_KPARAM_INFO
	.align		4
.L_13:
        /*0018*/ 	.byte	0x04, 0x17
        /*001a*/ 	.short	(.L_15 - .L_14)
.L_14:
        /*001c*/ 	.word	0x00000000
        /*0020*/ 	.short	0x0007
        /*0022*/ 	.short	0x0038
        /*0024*/ 	.byte	0x00, 0xf4, 0x21, 0x00


	//----- nvinfo : EIATTR_KPARAM_INFO
	.align		4
.L_15:
        /*0028*/ 	.byte	0x04, 0x17
        /*002a*/ 	.short	(.L_17 - .L_16)
.L_16:
        /*002c*/ 	.word	0x00000000
        /*0030*/ 	.short	0x0006
        /*0032*/ 	.short	0x0030
        /*0034*/ 	.byte	0x00, 0xf4, 0x21, 0x00


	//----- nvinfo : EIATTR_KPARAM_INFO
	.align		4
.L_17:
        /*0038*/ 	.byte	0x04, 0x17
        /*003a*/ 	.short	(.L_19 - .L_18)
.L_18:
        /*003c*/ 	.word	0x00000000
        /*0040*/ 	.short	0x0005
        /*0042*/ 	.short	0x0028
        /*0044*/ 	.byte	0x00, 0xf4, 0x21, 0x00


	//----- nvinfo : EIATTR_KPARAM_INFO
	.align		4
.L_19:
        /*0048*/ 	.byte	0x04, 0x17
        /*004a*/ 	.short	(.L_21 - .L_20)
.L_20:
        /*004c*/ 	.word	0x00000000
        /*0050*/ 	.short	0x0004
        /*0052*/ 	.short	0x0020
        /*0054*/ 	.byte	0x00, 0xf4, 0x21, 0x00


	//----- nvinfo : EIATTR_KPARAM_INFO
	.align		4
.L_21:
        /*0058*/ 	.byte	0x04, 0x17
        /*005a*/ 	.short	(.L_23 - .L_22)
.L_22:
        /*005c*/ 	.word	0x00000000
        /*0060*/ 	.short	0x0003
        /*0062*/ 	.short	0x0018
        /*0064*/ 	.byte	0x00, 0xf4, 0x21, 0x00


	//----- nvinfo : EIATTR_KPARAM_INFO
	.align		4
.L_23:
        /*0068*/ 	.byte	0x04, 0x17
        /*006a*/ 	.short	(.L_25 - .L_24)
.L_24:
        /*006c*/ 	.word	0x00000000
        /*0070*/ 	.short	0x0002
        /*0072*/ 	.short	0x0010
        /*0074*/ 	.byte	0x00, 0xf4, 0x21, 0x00


	//----- nvinfo : EIATTR_KPARAM_INFO
	.align		4
.L_25:
        /*0078*/ 	.byte	0x04, 0x17
        /*007a*/ 	.short	(.L_27 - .L_26)
.L_26:
        /*007c*/ 	.word	0x00000000
        /*0080*/ 	.short	0x0001
        /*0082*/ 	.short	0x0008
        /*0084*/ 	.byte	0x00, 0xf4, 0x21, 0x00


	//----- nvinfo : EIATTR_KPARAM_INFO
	.align		4
.L_27:
        /*0088*/ 	.byte	0x04, 0x17
        /*008a*/ 	.short	(.L_29 - .L_28)
.L_28:
        /*008c*/ 	.word	0x00000000
        /*0090*/ 	.short	0x0000
        /*0092*/ 	.short	0x0000
        /*0094*/ 	.byte	0x00, 0xf4, 0x21, 0x00


	//----- nvinfo : EIATTR_SPARSE_MMA_MASK
	.align		4
.L_29:
        /*0098*/ 	.byte	0x03, 0x50
        /*009a*/ 	.short	0x0000


	//----- nvinfo : EIATTR_MAXREG_COUNT
	.align		4
        /*009c*/ 	.byte	0x03, 0x1b
        /*009e*/ 	.short	0x00ff


	//----- nvinfo : EIATTR_EXIT_INSTR_OFFSETS
	.align		4
        /*00a0*/ 	.byte	0x04, 0x1c
        /*00a2*/ 	.short	(.L_31 - .L_30)


	//   ....[0]....
.L_30:
        /*00a4*/ 	.word	0x00000520


	//----- nvinfo : EIATTR_REQNTID
	.align		4
.L_31:
        /*00a8*/ 	.byte	0x04, 0x10
        /*00aa*/ 	.short	(.L_33 - .L_32)
.L_32:
        /*00ac*/ 	.word	0x00000100
        /*00b0*/ 	.word	0x00000001
        /*00b4*/ 	.word	0x00000001


	//----- nvinfo : EIATTR_CBANK_PARAM_SIZE
	.align		4
.L_33:
        /*00b8*/ 	.byte	0x03, 0x19
        /*00ba*/ 	.short	0x0044


	//----- nvinfo : EIATTR_PARAM_CBANK
	.align		4
        /*00bc*/ 	.byte	0x04, 0x0a
        /*00be*/ 	.short	(.L_35 - .L_34)
	.align		4
.L_34:
        /*00c0*/ 	.word	index@(.nv.constant0.triton_poi_fused__native_batch_norm_legit_no_training_cat_relu_19)
        /*00c4*/ 	.short	0x0210
        /*00c6*/ 	.short	0x0044


	//----- nvinfo : EIATTR_SW_WAR
	.align		4
.L_35:
        /*00c8*/ 	.byte	0x04, 0x36
        /*00ca*/ 	.short	(.L_37 - .L_36)
.L_36:
        /*00cc*/ 	.word	0x00000008
.L_37:


//--------------------- .nv.callgraph             --------------------------
	.section	.nv.callgraph,"",@"SHT_CUDA_CALLGRAPH"
	.align	4
	.sectionentsize	8
	.align		4
        /*0000*/ 	.word	0x00000000
	.align		4
        /*0004*/ 	.word	0xffffffff
	.align		4
        /*0008*/ 	.word	0x00000000
	.align		4
        /*000c*/ 	.word	0xfffffffe
	.align		4
        /*0010*/ 	.word	0x00000000
	.align		4
        /*0014*/ 	.word	0xfffffffd
	.align		4
        /*0018*/ 	.word	0x00000000
	.align		4
        /*001c*/ 	.word	0xfffffffc


//--------------------- .nv.constant4             --------------------------
	.section	.nv.constant4,"a",@progbits
	.align	8
	.align		8
.nv.constant4:
        /*0000*/ 	.dword	_$_str
	.align		8
        /*0008*/ 	.dword	_$_str_$_2


//--------------------- .text.triton_poi_fused__native_batch_norm_legit_no_training_cat_relu_19 --------------------------
	.section	.text.triton_poi_fused__native_batch_norm_legit_no_training_cat_relu_19,"ax",@progbits
	.align	128
        .global         triton_poi_fused__native_batch_norm_legit_no_training_cat_relu_19
        .type           triton_poi_fused__native_batch_norm_legit_no_training_cat_relu_19,@function
        .size           triton_poi_fused__native_batch_norm_legit_no_training_cat_relu_19,(.L_x_1 - triton_poi_fused__native_batch_norm_legit_no_training_cat_relu_19)
        .other          triton_poi_fused__native_batch_norm_legit_no_training_cat_relu_19,@"STO_CUDA_ENTRY STV_DEFAULT"
triton_poi_fused__native_batch_norm_legit_no_training_cat_relu_19:
.text.triton_poi_fused__native_batch_norm_legit_no_training_cat_relu_19:
[----:B------:R-:W-:Y:S01]  /*0000*/  LDC R1, c[0x0][0x28] ;  /* 0x00000a00ff017b82 */ /* 0x000fe20000000800 */
[----:B------:R-:W1:Y:S07]  /*0010*/  S2R R0, SR_TID.X ;  /* 0x0000000000007919 */ /* 0x000e6e0000002100 */
[----:B------:R-:W2:Y:S01]  /*0020*/  LDC.64 R4, c[0x0][0x228] ;  /* 0x00008a00ff047b82 */ /* 0x000ea20000000a00 */
[----:B------:R-:W-:Y:S01]  /*0030*/  ULDC.64 UR4, c[0x0][0x208] ;  /* 0x0000820000047ab9 */ /* 0x000fe20000000a00 */
[----:B------:R-:W-:Y:S01]  /*0040*/  ULDC.64 UR6, c[0x0][0x218] ;  /* 0x0000860000067ab9 */ /* 0x000fe20000000a00 */
[----:B------:R-:W3:Y:S01]  /*0050*/  S2R R3, SR_CTAID.X ;  /* 0x0000000000037919 */ /* 0x000ee20000002500 */
[----:B-1----:R-:W-:-:S05]  /*0060*/  IMAD.SHL.U32 R0, R0, 0x2, RZ ;  /* 0x0000000200007824 */ /* 0x002fca00078e00ff */
[----:B------:R-:W-:-:S05]  /*0070*/  LOP3.LUT R0, R0, 0x1fe, RZ, 0xc0, !PT ;  /* 0x000001fe00007812 */ /* 0x000fca00078ec0ff */
[----:B---3--:R-:W-:-:S05]  /*0080*/  IMAD R0, R3, 0x200, R0 ;  /* 0x0000020003007824 */ /* 0x008fca00078e0200 */
[----:B------:R-:W-:-:S04]  /*0090*/  SHF.R.S32.HI R3, RZ, 0x1f, R0 ;  /* 0x0000001fff037819 */ /* 0x000fc80000011400 */
[----:B------:R-:W-:-:S04]  /*00a0*/  LEA.HI R8, R3, R0, RZ, 0x9 ;  /* 0x0000000003087211 */ /* 0x000fc800078f48ff */
[----:B------:R-:W-:-:S05]  /*00b0*/  SHF.R.S32.HI R6, RZ, 0x9, R8 ;  /* 0x00000009ff067819 */ /* 0x000fca0000011408 */
[----:B------:R-:W-:-:S05]  /*00c0*/  IMAD.HI R2, R6, 0x4ec4ec4f, RZ ;  /* 0x4ec4ec4f06027827 */ /* 0x000fca00078e02ff */
[----:B------:R-:W-:-:S04]  /*00d0*/  SHF.R.U32.HI R3, RZ, 0x1f, R2 ;  /* 0x0000001fff037819 */ /* 0x000fc80000011602 */
[----:B------:R-:W-:-:S05]  /*00e0*/  LEA.HI.SX32 R3, R2, R3, 0x1b ;  /* 0x0000000302037211 */ /* 0x000fca00078fdaff */
[----:B------:R-:W-:Y:S02]  /*00f0*/  IMAD R6, R3, -0x68, R6 ;  /* 0xffffff9803067824 */ /* 0x000fe400078e0206 */
[----:B------:R-:W-:Y:S01]  /*0100*/  IMAD.HI R10, R0, 0x4ec4ec4f, RZ ;  /* 0x4ec4ec4f000a7827 */ /* 0x000fe200078e02ff */
[----:B------:R-:W-:Y:S01]  /*0110*/  LOP3.LUT R9, R8, 0xfffffe00, RZ, 0xc0, !PT ;  /* 0xfffffe0008097812 */ /* 0x000fe200078ec0ff */
[----:B------:R-:W1:Y:S02]  /*0120*/  LDC.64 R2, c[0x0][0x210] ;  /* 0x00008400ff027b82 */ /* 0x000e640000000a00 */
[----:B--2---:R-:W-:-:S05]  /*0130*/  IMAD.WIDE R4, R6, 0x4, R4 ;  /* 0x0000000406047825 */ /* 0x004fca00078e0204 */
[----:B------:R2:W3:Y:S01]  /*0140*/  LDG.E.EL R7, desc[UR4][R4.64] ;  /* 0x0000000404077981 */ /* 0x0004e2000c2e1900 */
[----:B------:R-:W-:Y:S01]  /*0150*/  SHF.R.U32.HI R11, RZ, 0x1f, R10 ;  /* 0x0000001fff0b7819 */ /* 0x000fe2000001160a */
[----:B------:R-:W-:-:S03]  /*0160*/  IMAD.IADD R9, R0, 0x1, -R9 ;  /* 0x0000000100097824 */ /* 0x000fc600078e0a09 */
[----:B------:R-:W-:Y:S01]  /*0170*/  LEA.HI.SX32 R11, R10, R11, 0x12 ;  /* 0x0000000b0a0b7211 */ /* 0x000fe200078f92ff */
[----:B------:R-:W-:-:S04]  /*0180*/  IMAD.SHL.U32 R10, R6, 0x200, RZ ;  /* 0x00000200060a7824 */ /* 0x000fc800078e00ff */
[C---:B------:R-:W-:Y:S01]  /*0190*/  IMAD.SHL.U32 R12, R11.reuse, 0x2000, RZ ;  /* 0x000020000b0c7824 */ /* 0x040fe200078e00ff */
[----:B--2---:R-:W-:Y:S01]  /*01a0*/  SHF.R.S32.HI R4, RZ, 0x1f, R9 ;  /* 0x0000001fff047819 */ /* 0x004fe20000011409 */
[----:B------:R-:W-:-:S03]  /*01b0*/  IMAD R8, R11, -0xd000, R0 ;  /* 0xffff30000b087824 */ /* 0x000fc600078e0200 */
[----:B------:R-:W-:Y:S01]  /*01c0*/  IADD3 R5, P0, P1, R10, R9, R12 ;  /* 0x000000090a057210 */ /* 0x000fe2000791e00c */
[----:B------:R-:W-:Y:S01]  /*01d0*/  IMAD R17, R11, 0xb000, R8 ;  /* 0x0000b0000b117824 */ /* 0x000fe200078e0208 */
[----:B------:R-:W-:Y:S01]  /*01e0*/  SHF.R.S32.HI R13, RZ, 0x1f, R12 ;  /* 0x0000001fff0d7819 */ /* 0x000fe2000001140c */
[----:B------:R-:W2:Y:S01]  /*01f0*/  LDC.64 R8, c[0x0][0x220] ;  /* 0x00008800ff087b82 */ /* 0x000ea20000000a00 */
[----:B------:R-:W-:Y:S01]  /*0200*/  SHF.R.S32.HI R10, RZ, 0x1f, R10 ;  /* 0x0000001fff0a7819 */ /* 0x000fe2000001140a */
[----:B-1----:R-:W-:Y:S01]  /*0210*/  IMAD.WIDE R16, R17, 0x4, R2 ;  /* 0x0000000411107825 */ /* 0x002fe200078e0202 */
[----:B------:R-:W-:Y:S02]  /*0220*/  LEA R18, P2, R5, UR6, 0x2 ;  /* 0x0000000605127c11 */ /* 0x000fe4000f8410ff */
[----:B------:R-:W-:Y:S02]  /*0230*/  CS2R R2, SRZ ;  /* 0x0000000000027805 */ /* 0x000fe4000001ff00 */
[----:B------:R-:W-:-:S02]  /*0240*/  IADD3.X R4, R10, R4, R13, P0, P1 ;  /* 0x000000040a047210 */ /* 0x000fc400007e240d */
[C---:B------:R-:W-:Y:S01]  /*0250*/  ISETP.GE.AND P1, PT, R6.reuse, 0x58, PT ;  /* 0x000000580600780c */ /* 0x040fe20003f26270 */
[----:B------:R-:W1:Y:S01]  /*0260*/  LDC.64 R12, c[0x0][0x230] ;  /* 0x00008c00ff0c7b82 */ /* 0x000e620000000a00 */
[----:B------:R-:W-:Y:S02]  /*0270*/  ISETP.GT.AND P0, PT, R6, 0x57, PT ;  /* 0x000000570600780c */ /* 0x000fe40003f04270 */
[----:B------:R-:W-:-:S05]  /*0280*/  LEA.HI.X R19, R5, UR7, R4, 0x2, P2 ;  /* 0x0000000705137c11 */ /* 0x000fca00090f1404 */
[----:B------:R-:W4:Y:S01]  /*0290*/  LDC.64 R10, c[0x0][0x238] ;  /* 0x00008e00ff0a7b82 */ /* 0x000f220000000a00 */
[----:B------:R-:W-:-:S03]  /*02a0*/  CS2R R4, SRZ ;  /* 0x0000000000047805 */ /* 0x000fc6000001ff00 */
[----:B------:R-:W5:Y:S01]  /*02b0*/  @!P1 LDG.E.64 R2, desc[UR4][R16.64] ;  /* 0x0000000410029981 */ /* 0x000f62000c1e1b00 */
[----:B--2---:R-:W-:-:S03]  /*02c0*/  IMAD.WIDE R8, R6, 0x4, R8 ;  /* 0x0000000406087825 */ /* 0x004fc600078e0208 */
[----:B------:R-:W2:Y:S04]  /*02d0*/  @P0 LDG.E.64 R4, desc[UR4][R18.64+-0x2c000] ;  /* 0xfd40000412040981 */ /* 0x000ea8000c1e1b00 */
[----:B------:R1:W2:Y:S02]  /*02e0*/  LDG.E.EL R8, desc[UR4][R8.64] ;  /* 0x0000000408087981 */ /* 0x0002a4000c2e1900 */
[----:B-1----:R-:W-:-:S06]  /*02f0*/  IMAD.WIDE R12, R6, 0x4, R12 ;  /* 0x00000004060c7825 */ /* 0x002fcc00078e020c */
[----:B------:R-:W2:Y:S01]  /*0300*/  LDG.E.EL R12, desc[UR4][R12.64] ;  /* 0x000000040c0c7981 */ /* 0x000ea2000c2e1900 */
[----:B----4-:R-:W-:Y:S02]  /*0310*/  IMAD.WIDE R14, R6, 0x4, R10 ;  /* 0x00000004060e7825 */ /* 0x010fe400078e020a */
[----:B------:R-:W1:Y:S04]  /*0320*/  LDC.64 R10, c[0x0][0x240] ;  /* 0x00009000ff0a7b82 */ /* 0x000e680000000a00 */
[----:B------:R-:W4:Y:S01]  /*0330*/  LDG.E.EL R15, desc[UR4][R14.64] ;  /* 0x000000040e0f7981 */ /* 0x000f22000c2e1900 */
[----:B0-----:R-:W-:Y:S02]  /*0340*/  IMAD.MOV.U32 R9, RZ, RZ, 0x3e800000 ;  /* 0x3e800000ff097424 */ /* 0x001fe400078e00ff */
[----:B-1----:R-:W-:-:S04]  /*0350*/  IMAD.WIDE R10, R0, 0x4, R10 ;  /* 0x00000004000a7825 */ /* 0x002fc800078e020a */
[----:B---3--:R-:W-:Y:S02]  /*0360*/  FADD R20, R7, 9.9999997473787516356e-06 ;  /* 0x3727c5ac07147421 */ /* 0x008fe40000000000 */
[----:B------:R-:W0:Y:S02]  /*0370*/  LDC.64 R6, c[0x0][0x248] ;  /* 0x00009200ff067b82 */ /* 0x000e240000000a00 */
[----:B------:R-:W1:Y:S02]  /*0380*/  MUFU.SQRT R16, R20 ;  /* 0x0000001400107308 */ /* 0x000e640000002000 */
[C---:B-1----:R-:W-:Y:S02]  /*0390*/  FSETP.GT.AND P2, PT, R16.reuse, 8.50705917302346158658e+37, PT ;  /* 0x7e8000001000780b */ /* 0x042fe40003f44000 */
[----:B------:R-:W-:-:S11]  /*03a0*/  FSETP.GEU.AND P3, PT, R16, 1.175494350822287508e-38, PT ;  /* 0x008000001000780b */ /* 0x000fd60003f6e000 */
[----:B------:R-:W-:-:S04]  /*03b0*/  @P2 FMUL R16, R16, 0.25 ;  /* 0x3e80000010102820 */ /* 0x000fc80000400000 */
[----:B------:R-:W-:-:S06]  /*03c0*/  @!P3 FMUL R16, R16, 16777216 ;  /* 0x4b8000001010b820 */ /* 0x000fcc0000400000 */
[----:B------:R-:W1:Y:S01]  /*03d0*/  MUFU.RCP R16, R16 ;  /* 0x0000001000107308 */ /* 0x000e620000001000 */
[----:B------:R-:W-:Y:S02]  /*03e0*/  FSEL R9, R9, 1, P2 ;  /* 0x3f80000009097808 */ /* 0x000fe40001000000 */
[----:B-----5:R-:W-:Y:S02]  /*03f0*/  SEL R2, R2, RZ, !P1 ;  /* 0x000000ff02027207 */ /* 0x020fe40004800000 */
[----:B------:R-:W-:Y:S02]  /*0400*/  SEL R3, R3, RZ, !P1 ;  /* 0x000000ff03037207 */ /* 0x000fe40004800000 */
[----:B--2---:R-:W-:Y:S01]  /*0410*/  @P1 SEL R2, R4, RZ, P0 ;  /* 0x000000ff04021207 */ /* 0x004fe20000000000 */
[----:B------:R-:W-:Y:S01]  /*0420*/  @!P3 FMUL R9, R9, 16777216 ;  /* 0x4b8000000909b820 */ /* 0x000fe20000400000 */
[----:B------:R-:W-:-:S03]  /*0430*/  @P1 SEL R3, R5, RZ, P0 ;  /* 0x000000ff05031207 */ /* 0x000fc60000000000 */
[C---:B------:R-:W-:Y:S02]  /*0440*/  FADD R4, -R8.reuse, R2 ;  /* 0x0000000208047221 */ /* 0x040fe40000000100 */
[----:B------:R-:W-:Y:S01]  /*0450*/  FADD R8, -R8, R3 ;  /* 0x0000000308087221 */ /* 0x000fe20000000100 */
[----:B-1----:R-:W-:-:S04]  /*0460*/  FMUL R9, R16, R9 ;  /* 0x0000000910097220 */ /* 0x002fc80000400000 */
[-C--:B------:R-:W-:Y:S01]  /*0470*/  FMUL R4, R4, R9.reuse ;  /* 0x0000000904047220 */ /* 0x080fe20000400000 */
[----:B------:R-:W-:-:S03]  /*0480*/  FMUL R8, R8, R9 ;  /* 0x0000000908087220 */ /* 0x000fc60000400000 */
[C-C-:B----4-:R-:W-:Y:S01]  /*0490*/  FFMA R4, R12.reuse, R4, R15.reuse ;  /* 0x000000040c047223 */ /* 0x150fe2000000000f */
[----:B------:R-:W-:-:S04]  /*04a0*/  FFMA R8, R12, R8, R15 ;  /* 0x000000080c087223 */ /* 0x000fc8000000000f */
[----:B------:R-:W-:Y:S02]  /*04b0*/  FSETP.GEU.AND P0, PT, R4, RZ, PT ;  /* 0x000000ff0400720b */ /* 0x000fe40003f0e000 */
[----:B------:R-:W-:Y:S01]  /*04c0*/  FSETP.GEU.AND P1, PT, R8, RZ, PT ;  /* 0x000000ff0800720b */ /* 0x000fe20003f2e000 */
[----:B0-----:R-:W-:Y:S01]  /*04d0*/  IMAD.WIDE R6, R0, 0x4, R6 ;  /* 0x0000000400067825 */ /* 0x001fe200078e0206 */
[----:B------:R-:W-:Y:S02]  /*04e0*/  FSEL R4, R4, RZ, P0 ;  /* 0x000000ff04047208 */ /* 0x000fe40000000000 */
[----:B------:R-:W-:Y:S01]  /*04f0*/  FSEL R5, R8, RZ, P1 ;  /* 0x000000ff08057208 */ /* 0x000fe20000800000 */
[----:B------:R-:W-:Y:S04]  /*0500*/  STG.E.64 desc[UR4][R10.64], R2 ;  /* 0x000000020a007986 */ /* 0x000fe8000c101b04 */
[----:B------:R-:W-:Y:S01]  /*0510*/  STG.E.64 desc[UR4][R6.64], R4 ;  /* 0x0000000406007986 */ /* 0x000fe2000c101b04 */
[----:B------:R-:W-:Y:S05]  /*0520*/  EXIT ;  /* 0x000000000000794d */ /* 0x000fea0003800000 */
.L_x_0:
[----:B------:R-:W-:-:S00]  /*0530*/  BRA `(.L_x_0) ;  /* 0xfffffffc00fc7947 */ /* 0x000fc0000383ffff */
[----:B------:R-:W-:-:S00]  /*0540*/  NOP ;  /* 0x0000000000007918 */ /* 0x000fc00000000000 */
        /* <DEDUP_REMOVED lines=11> */
.L_x_1:


//--------------------- .nv.global.init           --------------------------
	.section	.nv.global.init,"aw",@progbits
.nv.global.init:
	.type		_$_str,@object
	.size		_$_str,(_$_str_$_2 - _$_str)
_$_str:
        /*0000*/ 	.byte	0x5f, 0x5f, 0x43, 0x55, 0x44, 0x41, 0x5f, 0x46, 0x54, 0x5a, 0x00
	.type		_$_str_$_2,@object
	.size		_$_str_$_2,(.L_1 - _$_str_$_2)
_$_str_$_2:
        /*000b*/ 	.byte	0x5f, 0x5f, 0x43, 0x55, 0x44, 0x41, 0x5f, 0x50, 0x52, 0x45, 0x43, 0x5f, 0x53, 0x51, 0x52, 0x54
        /*001b*/ 	.byte	0x00
.L_1:


//--------------------- .nv.constant0.triton_poi_fused__native_batch_norm_legit_no_training_cat_relu_19 --------------------------
	.section	.nv.constant0.triton_poi_fused__native_batch_norm_legit_no_training_cat_relu_19,"a",@progbits
	.sectionflags	@""
	.align	4
.nv.constant0.triton_poi_fused__native_batch_norm_legit_no_training_cat_relu_19:
	.zero		596
